	.headerflags	@"EF_CUDA_TEXMODE_UNIFIED EF_CUDA_64BIT_ADDRESS EF_CUDA_ACCELERATORS EF_CUDA_SM90 EF_CUDA_VIRTUAL_SM(EF_CUDA_SM90)"
	.elftype	@"ET_EXEC"


//--------------------- .nv.info                  --------------------------
	.section	.nv.info,"",@"SHT_CUDA_INFO"
	.align	4


	//----- nvinfo : EIATTR_REGCOUNT
	.align		4
        /*0000*/ 	.byte	0x04, 0x2f
        /*0002*/ 	.short	(.L_2 - .L_1)
	.align		4
.L_1:
        /*0004*/ 	.word	index@(triton_per_fused__native_batch_norm_legit_9)
        /*0008*/ 	.word	0x00000015


	//----- nvinfo : EIATTR_MIN_STACK_SIZE
	.align		4
.L_2:
        /*000c*/ 	.byte	0x04, 0x12
        /*000e*/ 	.short	(.L_4 - .L_3)
	.align		4
.L_3:
        /*0010*/ 	.word	index@(triton_per_fused__native_batch_norm_legit_9)
        /*0014*/ 	.word	0x00000000


	//----- nvinfo : EIATTR_FRAME_SIZE
	.align		4
.L_4:
        /*0018*/ 	.byte	0x04, 0x11
        /*001a*/ 	.short	(.L_6 - .L_5)
	.align		4
.L_5:
        /*001c*/ 	.word	index@(triton_per_fused__native_batch_norm_legit_9)
        /*0020*/ 	.word	0x00000000


	//----- nvinfo : EIATTR_MIN_STACK_SIZE
	.align		4
.L_6:
        /*0024*/ 	.byte	0x04, 0x12
        /*0026*/ 	.short	(.L_8 - .L_7)
	.align		4
.L_7:
        /*0028*/ 	.word	index@(triton_per_fused__native_batch_norm_legit_9)
        /*002c*/ 	.word	0x00000000
.L_8:


//--------------------- .nv.info.triton_per_fused__native_batch_norm_legit_9 --------------------------
	.section	.nv.info.triton_per_fused__native_batch_norm_legit_9,"",@"SHT_CUDA_INFO"
	.sectionflags	@""
	.align	4


	//----- nvinfo : EIATTR_CUDA_API_VERSION
	.align		4
        /*0000*/ 	.byte	0x04, 0x37
        /*0002*/ 	.short	(.L_10 - .L_9)
.L_9:
        /*0004*/ 	.word	0x0000007c


	//----- nvinfo : EIATTR_KPARAM_INFO
	.align		4
.L_10:
        /*0008*/ 	.byte	0x04, 0x17
        /*000a*/ 	.short	(.L_12 - .L_11)
.L_11:
        /*000c*/ 	.word	0x00000000
        /*0010*/ 	.short	0x0005
        /*0012*/ 	.short	0x0024
        /*0014*/ 	.byte	0x00, 0xf0, 0x11, 0x00


	//----- nvinfo : EIATTR_KPARAM_INFO
	.align		4
.L_12:
        /*0018*/ 	.byte	0x04, 0x17
        /*001a*/ 	.short	(.L_14 - .L_13)
.L_13:
        /*001c*/ 	.word	0x00000000
        /*0020*/ 	.short	0x0004
        /*0022*/ 	.short	0x0020
        /*0024*/ 	.byte	0x00, 0xf0, 0x11, 0x00


	//----- nvinfo : EIATTR_KPARAM_INFO
	.align		4
.L_14:
        /*0028*/ 	.byte	0x04, 0x17
        /*002a*/ 	.short	(.L_16 - .L_15)
.L_15:
        /*002c*/ 	.word	0x00000000
        /*0030*/ 	.short	0x0003
        /*0032*/ 	.short	0x0018
        /*0034*/ 	.byte	0x00, 0xf4, 0x21, 0x00


	//----- nvinfo : EIATTR_KPARAM_INFO
	.align		4
.L_16:
        /*0038*/ 	.byte	0x04, 0x17
        /*003a*/ 	.short	(.L_18 - .L_17)
.L_17:
        /*003c*/ 	.word	0x00000000
        /*0040*/ 	.short	0x0002
        /*0042*/ 	.short	0x0010
        /*0044*/ 	.byte	0x00, 0xf4, 0x21, 0x00


	//----- nvinfo : EIATTR_KPARAM_INFO
	.align		4
.L_18:
        /*0048*/ 	.byte	0x04, 0x17
        /*004a*/ 	.short	(.L_20 - .L_19)
.L_19:
        /*004c*/ 	.word	0x00000000
        /*0050*/ 	.short	0x0001
        /*0052*/ 	.short	0x0008
        /*0054*/ 	.byte	0x00, 0xf4, 0x21, 0x00


	//----- nvinfo : EIATTR_KPARAM_INFO
	.align		4
.L_20:
        /*0058*/ 	.byte	0x04, 0x17
        /*005a*/ 	.short	(.L_22 - .L_21)
.L_21:
        /*005c*/ 	.word	0x00000000
        /*0060*/ 	.short	0x0000
        /*0062*/ 	.short	0x0000
        /*0064*/ 	.byte	0x00, 0xf4, 0x21, 0x00


	//----- nvinfo : EIATTR_SPARSE_MMA_MASK
	.align		4
.L_22:
        /*0068*/ 	.byte	0x03, 0x50
        /*006a*/ 	.short	0x0000


	//----- nvinfo : EIATTR_MAXREG_COUNT
	.align		4
        /*006c*/ 	.byte	0x03, 0x1b
        /*006e*/ 	.short	0x00ff


	//----- nvinfo : EIATTR_COOP_GROUP_MASK_REGIDS
	.align		4
        /*0070*/ 	.byte	0x04, 0x29
        /*0072*/ 	.short	(.L_24 - .L_23)


	//   ....[0]....
.L_23:
        /*0074*/ 	.word	0xffffffff


	//   ....[1]....
        /*0078*/ 	.word	0xffffffff


	//   ....[2]....
        /*007c*/ 	.word	0xffffffff


	//   ....[3]....
        /*0080*/ 	.word	0xffffffff


	//   ....[4]....
        /*0084*/ 	.word	0xffffffff


	//   ....[5]....
        /*0088*/ 	.word	0xffffffff


	//   ....[6]....
        /*008c*/ 	.word	0xffffffff


	//   ....[7]....
        /*0090*/ 	.word	0xffffffff


	//   ....[8]....
        /*0094*/ 	.word	0xffffffff


	//   ....[9]....
        /*0098*/ 	.word	0xffffffff


	//   ....[10]....
        /*009c*/ 	.word	0xffffffff


	//   ....[11]....
        /*00a0*/ 	.word	0xffffffff


	//   ....[12]....
        /*00a4*/ 	.word	0xffffffff


	//   ....[13]....
        /*00a8*/ 	.word	0xffffffff


	//   ....[14]....
        /*00ac*/ 	.word	0xffffffff


	//   ....[15]....
        /*00b0*/ 	.word	0xffffffff


	//----- nvinfo : EIATTR_COOP_GROUP_INSTR_OFFSETS
	.align		4
.L_24:
        /*00b4*/ 	.byte	0x04, 0x28
        /*00b6*/ 	.short	(.L_26 - .L_25)


	//   ....[0]....
.L_25:
        /*00b8*/ 	.word	0x00000230


	//   ....[1]....
        /*00bc*/ 	.word	0x00000250


	//   ....[2]....
        /*00c0*/ 	.word	0x00000270


	//   ....[3]....
        /*00c4*/ 	.word	0x000002a0


	//   ....[4]....
        /*00c8*/ 	.word	0x000002e0


	//   ....[5]....
        /*00cc*/ 	.word	0x00000330


	//   ....[6]....
        /*00d0*/ 	.word	0x00000350


	//   ....[7]....
        /*00d4*/ 	.word	0x00000370


	//   ....[8]....
        /*00d8*/ 	.word	0x00000460


	//   ....[9]....
        /*00dc*/ 	.word	0x00000480


	//   ....[10]....
        /*00e0*/ 	.word	0x000004a0


	//   ....[11]....
        /*00e4*/ 	.word	0x000004c0


	//   ....[12]....
        /*00e8*/ 	.word	0x000004e0


	//   ....[13]....
        /*00ec*/ 	.word	0x00000560


	//   ....[14]....
        /*00f0*/ 	.word	0x00000580


	//   ....[15]....
        /*00f4*/ 	.word	0x000005a0


	//----- nvinfo : EIATTR_EXIT_INSTR_OFFSETS
	.align		4
.L_26:
        /*00f8*/ 	.byte	0x04, 0x1c
        /*00fa*/ 	.short	(.L_28 - .L_27)


	//   ....[0]....
.L_27:
        /*00fc*/ 	.word	0x00000690


	//   ....[1]....
        /*0100*/ 	.word	0x000006b0


	//----- nvinfo : EIATTR_REQNTID
	.align		4
.L_28:
        /*0104*/ 	.byte	0x04, 0x10
        /*0106*/ 	.short	(.L_30 - .L_29)
.L_29:
        /*0108*/ 	.word	0x00000100
        /*010c*/ 	.word	0x00000001
        /*0110*/ 	.word	0x00000001


	//----- nvinfo : EIATTR_CBANK_PARAM_SIZE
	.align		4
.L_30:
        /*0114*/ 	.byte	0x03, 0x19
        /*0116*/ 	.short	0x0028


	//----- nvinfo : EIATTR_PARAM_CBANK
	.align		4
        /*0118*/ 	.byte	0x04, 0x0a
        /*011a*/ 	.short	(.L_32 - .L_31)
	.align		4
.L_31:
        /*011c*/ 	.word	index@(.nv.constant0.triton_per_fused__native_batch_norm_legit_9)
        /*0120*/ 	.short	0x0210
        /*0122*/ 	.short	0x0028


	//----- nvinfo : EIATTR_SW_WAR
	.align		4
.L_32:
        /*0124*/ 	.byte	0x04, 0x36
        /*0126*/ 	.short	(.L_34 - .L_33)
.L_33:
        /*0128*/ 	.word	0x00000008
.L_34:


//--------------------- .nv.callgraph             --------------------------
	.section	.nv.callgraph,"",@"SHT_CUDA_CALLGRAPH"
	.align	4
	.sectionentsize	8
	.align		4
        /*0000*/ 	.word	0x00000000
	.align		4
        /*0004*/ 	.word	0xffffffff
	.align		4
        /*0008*/ 	.word	0x00000000
	.align		4
        /*000c*/ 	.word	0xfffffffe
	.align		4
        /*0010*/ 	.word	0x00000000
	.align		4
        /*0014*/ 	.word	0xfffffffd
	.align		4
        /*0018*/ 	.word	0x00000000
	.align		4
        /*001c*/ 	.word	0xfffffffc


//--------------------- .nv.constant4             --------------------------
	.section	.nv.constant4,"a",@progbits
	.align	8
	.align		8
.nv.constant4:
        /*0000*/ 	.dword	_$_str


//--------------------- .text.triton_per_fused__native_batch_norm_legit_9 --------------------------
	.section	.text.triton_per_fused__native_batch_norm_legit_9,"ax",@progbits
	.sectionflags	@"SHF_BARRIERS=1"
	.align	128
        .global         triton_per_fused__native_batch_norm_legit_9
        .type           triton_per_fused__native_batch_norm_legit_9,@function
        .size           triton_per_fused__native_batch_norm_legit_9,(.L_x_1 - triton_per_fused__native_batch_norm_legit_9)
        .other          triton_per_fused__native_batch_norm_legit_9,@"STO_CUDA_ENTRY STV_DEFAULT"
triton_per_fused__native_batch_norm_legit_9:
.text.triton_per_fused__native_batch_norm_legit_9:
[----:B------:R-:W0:Y:S02]  /*0000*/  LDC R1, c[0x0][0x28] ;  /* 0x00000a00ff017b82 */ /* 0x000e240000000800 */
[----:B------:R-:W1:Y:S01]  /*0010*/  S2R R0, SR_CTAID.X ;  /* 0x0000000000007919 */ /* 0x000e620000002500 */
[----:B------:R-:W2:Y:S01]  /*0020*/  LDC.64 R4, c[0x0][0x210] ;  /* 0x00008400ff047b82 */ /* 0x000ea20000000a00 */
[----:B------:R-:W-:Y:S01]  /*0030*/  ULDC.64 UR6, c[0x0][0x208] ;  /* 0x0000820000067ab9 */ /* 0x000fe20000000a00 */
[----:B------:R-:W3:Y:S01]  /*0040*/  S2R R16, SR_TID.X ;  /* 0x0000000000107919 */ /* 0x000ee20000002100 */
[----:B-1----:R-:W-:-:S04]  /*0050*/  SHF.R.S32.HI R7, RZ, 0x1f, R0 ;  /* 0x0000001fff077819 */ /* 0x002fc80000011400 */
[----:B------:R-:W-:Y:S02]  /*0060*/  LEA.HI R7, R7, R0, RZ, 0x5 ;  /* 0x0000000007077211 */ /* 0x000fe400078f28ff */
[----:B---3--:R-:W-:Y:S02]  /*0070*/  LOP3.LUT R2, R16, 0xff, RZ, 0xc0, !PT ;  /* 0x000000ff10027812 */ /* 0x008fe400078ec0ff */
[C---:B------:R-:W-:Y:S02]  /*0080*/  SHF.L.U32 R8, R7.reuse, 0xa, RZ ;  /* 0x0000000a07087819 */ /* 0x040fe400000006ff */
[----:B------:R-:W-:Y:S02]  /*0090*/  LOP3.LUT R7, R7, 0xffffffe0, RZ, 0xc0, !PT ;  /* 0xffffffe007077812 */ /* 0x000fe400078ec0ff */
[----:B------:R-:W-:-:S04]  /*00a0*/  LOP3.LUT R9, R8, 0xffff8000, RZ, 0xc0, !PT ;  /* 0xffff800008097812 */ /* 0x000fc800078ec0ff */
[----:B------:R-:W-:-:S04]  /*00b0*/  LEA R9, R2, R9, 0x5 ;  /* 0x0000000902097211 */ /* 0x000fc800078e28ff */
[----:B------:R-:W-:-:S04]  /*00c0*/  IADD3 R13, R9, R0, -R7 ;  /* 0x00000000090d7210 */ /* 0x000fc80007ffe807 */
[----:B------:R-:W-:Y:S01]  /*00d0*/  IADD3 R9, R13, 0x2000, RZ ;  /* 0x000020000d097810 */ /* 0x000fe20007ffe0ff */
[----:B--2---:R-:W-:Y:S01]  /*00e0*/  IMAD.WIDE R10, R13, 0x4, R4 ;  /* 0x000000040d0a7825 */ /* 0x004fe200078e0204 */
[----:B------:R-:W-:-:S03]  /*00f0*/  IADD3 R15, R13, 0x4000, RZ ;  /* 0x000040000d0f7810 */ /* 0x000fc60007ffe0ff */
[--C-:B------:R-:W-:Y:S01]  /*0100*/  IMAD.WIDE R8, R9, 0x4, R4.reuse ;  /* 0x0000000409087825 */ /* 0x100fe200078e0204 */
[----:B------:R-:W-:Y:S01]  /*0110*/  IADD3 R17, R13, 0x6000, RZ ;  /* 0x000060000d117810 */ /* 0x000fe20007ffe0ff */
[----:B------:R-:W2:Y:S02]  /*0120*/  LDG.E R7, desc[UR6][R10.64] ;  /* 0x000000060a077981 */ /* 0x000ea4000c1e1900 */
[--C-:B------:R-:W-:Y:S02]  /*0130*/  IMAD.WIDE R12, R15, 0x4, R4.reuse ;  /* 0x000000040f0c7825 */ /* 0x100fe400078e0204 */
[----:B------:R-:W2:Y:S02]  /*0140*/  LDG.E R8, desc[UR6][R8.64] ;  /* 0x0000000608087981 */ /* 0x000ea4000c1e1900 */
[----:B------:R-:W-:Y:S02]  /*0150*/  IMAD.WIDE R14, R17, 0x4, R4 ;  /* 0x00000004110e7825 */ /* 0x000fe400078e0204 */
[----:B------:R1:W3:Y:S04]  /*0160*/  LDG.E R4, desc[UR6][R12.64] ;  /* 0x000000060c047981 */ /* 0x0002e8000c1e1900 */
[----:B------:R-:W4:Y:S01]  /*0170*/  LDG.E R5, desc[UR6][R14.64] ;  /* 0x000000060e057981 */ /* 0x000f22000c1e1900 */
[----:B------:R-:W5:Y:S01]  /*0180*/  S2UR UR5, SR_CgaCtaId ;  /* 0x00000000000579c3 */ /* 0x000f620000008800 */
[C---:B------:R-:W-:Y:S01]  /*0190*/  LOP3.LUT P1, RZ, R16.reuse, 0x1f, RZ, 0xc0, !PT ;  /* 0x0000001f10ff7812 */ /* 0x040fe2000782c0ff */
[----:B------:R-:W-:Y:S01]  /*01a0*/  UMOV UR4, 0x400 ;  /* 0x0000040000047882 */ /* 0x000fe20000000000 */
[----:B------:R-:W-:-:S02]  /*01b0*/  ISETP.GE.AND P2, PT, R16, 0x8, PT ;  /* 0x000000081000780c */ /* 0x000fc40003f46270 */
[----:B-1----:R-:W-:Y:S02]  /*01c0*/  SHF.R.U32.HI R13, RZ, 0x3, R16 ;  /* 0x00000003ff0d7819 */ /* 0x002fe40000011610 */
[----:B------:R-:W-:-:S04]  /*01d0*/  LOP3.LUT P0, RZ, R16, 0x7, RZ, 0xc0, !PT ;  /* 0x0000000710ff7812 */ /* 0x000fc8000780c0ff */
[----:B------:R-:W-:Y:S01]  /*01e0*/  ISETP.LT.AND P0, PT, R16, 0x8, !P0 ;  /* 0x000000081000780c */ /* 0x000fe20004701270 */
[----:B-----5:R-:W-:Y:S01]  /*01f0*/  UPRMT UR4, UR5, 0x654, UR4 ;  /* 0x0000065405047896 */ /* 0x020fe20008000004 */
[----:B--2---:R-:W-:-:S04]  /*0200*/  FADD R17, R7, R8 ;  /* 0x0000000807117221 */ /* 0x004fc80000000000 */
[----:B---3--:R-:W-:-:S04]  /*0210*/  FADD R18, R4, R17 ;  /* 0x0000001104127221 */ /* 0x008fc80000000000 */
[----:B----4-:R-:W-:-:S05]  /*0220*/  FADD R18, R5, R18 ;  /* 0x0000001205127221 */ /* 0x010fca0000000000 */
[----:B------:R-:W1:Y:S02]  /*0230*/  SHFL.BFLY PT, R17, R18, 0x10, 0x1f ;  /* 0x0e001f0012117f89 */ /* 0x000e6400000e0000 */
[----:B-1----:R-:W-:-:S05]  /*0240*/  FADD R17, R18, R17 ;  /* 0x0000001112117221 */ /* 0x002fca0000000000 */
[----:B------:R-:W1:Y:S02]  /*0250*/  SHFL.BFLY PT, R10, R17, 0x8, 0x1f ;  /* 0x0d001f00110a7f89 */ /* 0x000e6400000e0000 */
[----:B-1----:R-:W-:-:S05]  /*0260*/  FADD R10, R17, R10 ;  /* 0x0000000a110a7221 */ /* 0x002fca0000000000 */
[----:B------:R-:W1:Y:S02]  /*0270*/  SHFL.BFLY PT, R9, R10, 0x4, 0x1f ;  /* 0x0c801f000a097f89 */ /* 0x000e6400000e0000 */
[----:B-1----:R-:W-:Y:S01]  /*0280*/  FADD R9, R10, R9 ;  /* 0x000000090a097221 */ /* 0x002fe20000000000 */
[----:B------:R-:W-:-:S04]  /*0290*/  LOP3.LUT R10, R13, 0x1c, RZ, 0xc0, !PT ;  /* 0x0000001c0d0a7812 */ /* 0x000fc800078ec0ff */
[----:B------:R-:W1:Y:S02]  /*02a0*/  SHFL.BFLY PT, R12, R9, 0x2, 0x1f ;  /* 0x0c401f00090c7f89 */ /* 0x000e6400000e0000 */
[----:B-1----:R-:W-:Y:S01]  /*02b0*/  FADD R12, R9, R12 ;  /* 0x0000000c090c7221 */ /* 0x002fe20000000000 */
[----:B------:R-:W-:Y:S01]  /*02c0*/  LEA R9, R16, UR4, 0x2 ;  /* 0x0000000410097c11 */ /* 0x000fe2000f8e10ff */
[----:B------:R-:W-:-:S03]  /*02d0*/  HFMA2.MMA R16, -RZ, RZ, 0.8125, 0 ;  /* 0x3a800000ff107435 */ /* 0x000fc600000001ff */
[----:B------:R-:W1:Y:S02]  /*02e0*/  SHFL.BFLY PT, R11, R12, 0x1, 0x1f ;  /* 0x0c201f000c0b7f89 */ /* 0x000e6400000e0000 */
[----:B-1----:R-:W-:-:S05]  /*02f0*/  FADD R11, R12, R11 ;  /* 0x0000000b0c0b7221 */ /* 0x002fca0000000000 */
[----:B------:R-:W-:Y:S01]  /*0300*/  @!P1 STS [R10+UR4], R11 ;  /* 0x0000000b0a009988 */ /* 0x000fe20008000804 */
[----:B------:R-:W-:Y:S06]  /*0310*/  BAR.SYNC.DEFER_BLOCKING 0x0 ;  /* 0x0000000000007b1d */ /* 0x000fec0000010000 */
[----:B------:R-:W1:Y:S04]  /*0320*/  @!P2 LDS R6, [R9] ;  /* 0x000000000906a984 */ /* 0x000e680000000800 */
[----:B-1----:R-:W1:Y:S02]  /*0330*/  SHFL.BFLY PT, R13, R6, 0x4, 0x1f ;  /* 0x0c801f00060d7f89 */ /* 0x002e6400000e0000 */
[----:B-1----:R-:W-:-:S05]  /*0340*/  FADD R13, R6, R13 ;  /* 0x0000000d060d7221 */ /* 0x002fca0000000000 */
[----:B------:R-:W1:Y:S02]  /*0350*/  SHFL.BFLY PT, R12, R13, 0x2, 0x1f ;  /* 0x0c401f000d0c7f89 */ /* 0x000e6400000e0000 */
[----:B-1----:R-:W-:-:S05]  /*0360*/  FADD R12, R13, R12 ;  /* 0x0000000c0d0c7221 */ /* 0x002fca0000000000 */
[----:B------:R-:W1:Y:S02]  /*0370*/  SHFL.BFLY PT, R15, R12, 0x1, 0x1f ;  /* 0x0c201f000c0f7f89 */ /* 0x000e6400000e0000 */
[----:B-1----:R-:W-:-:S05]  /*0380*/  FADD R14, R12, R15 ;  /* 0x0000000f0c0e7221 */ /* 0x002fca0000000000 */
[----:B------:R-:W-:Y:S01]  /*0390*/  @P0 STS [R9], R14 ;  /* 0x0000000e09000388 */ /* 0x000fe20000000800 */
[----:B------:R-:W-:Y:S06]  /*03a0*/  BAR.SYNC.DEFER_BLOCKING 0x0 ;  /* 0x0000000000007b1d */ /* 0x000fec0000010000 */
[----:B------:R-:W1:Y:S02]  /*03b0*/  LDS R11, [UR4] ;  /* 0x00000004ff0b7984 */ /* 0x000e640008000800 */
[----:B-1----:R-:W-:-:S04]  /*03c0*/  FADD R6, RZ, R11 ;  /* 0x0000000bff067221 */ /* 0x002fc80000000000 */
[----:B------:R-:W-:-:S04]  /*03d0*/  FMUL R6, R6, 0.0009765625 ;  /* 0x3a80000006067820 */ /* 0x000fc80000400000 */
[--C-:B------:R-:W-:Y:S01]  /*03e0*/  FADD R8, R8, -R6.reuse ;  /* 0x8000000608087221 */ /* 0x100fe20000000000 */
[--C-:B------:R-:W-:Y:S01]  /*03f0*/  FADD R7, R7, -R6.reuse ;  /* 0x8000000607077221 */ /* 0x100fe20000000000 */
[--C-:B------:R-:W-:Y:S01]  /*0400*/  FADD R4, R4, -R6.reuse ;  /* 0x8000000604047221 */ /* 0x100fe20000000000 */
[----:B------:R-:W-:Y:S01]  /*0410*/  FADD R5, R5, -R6 ;  /* 0x8000000605057221 */ /* 0x000fe20000000000 */
[----:B------:R-:W-:-:S04]  /*0420*/  FMUL R8, R8, R8 ;  /* 0x0000000808087220 */ /* 0x000fc80000400000 */
[----:B------:R-:W-:-:S04]  /*0430*/  FFMA R7, R7, R7, R8 ;  /* 0x0000000707077223 */ /* 0x000fc80000000008 */
[----:B------:R-:W-:-:S04]  /*0440*/  FFMA R4, R4, R4, R7 ;  /* 0x0000000404047223 */ /* 0x000fc80000000007 */
[----:B------:R-:W-:-:S05]  /*0450*/  FFMA R4, R5, R5, R4 ;  /* 0x0000000505047223 */ /* 0x000fca0000000004 */
[----:B------:R-:W1:Y:S02]  /*0460*/  SHFL.BFLY PT, R5, R4, 0x10, 0x1f ;  /* 0x0e001f0004057f89 */ /* 0x000e6400000e0000 */
[----:B-1----:R-:W-:-:S05]  /*0470*/  FADD R5, R4, R5 ;  /* 0x0000000504057221 */ /* 0x002fca0000000000 */
[----:B------:R-:W1:Y:S02]  /*0480*/  SHFL.BFLY PT, R8, R5, 0x8, 0x1f ;  /* 0x0d001f0005087f89 */ /* 0x000e6400000e0000 */
[----:B-1----:R-:W-:-:S05]  /*0490*/  FADD R8, R5, R8 ;  /* 0x0000000805087221 */ /* 0x002fca0000000000 */
[----:B------:R-:W1:Y:S02]  /*04a0*/  SHFL.BFLY PT, R7, R8, 0x4, 0x1f ;  /* 0x0c801f0008077f89 */ /* 0x000e6400000e0000 */
[----:B-1----:R-:W-:-:S05]  /*04b0*/  FADD R7, R8, R7 ;  /* 0x0000000708077221 */ /* 0x002fca0000000000 */
[----:B------:R-:W1:Y:S02]  /*04c0*/  SHFL.BFLY PT, R12, R7, 0x2, 0x1f ;  /* 0x0c401f00070c7f89 */ /* 0x000e6400000e0000 */
[----:B-1----:R-:W-:-:S05]  /*04d0*/  FADD R12, R7, R12 ;  /* 0x0000000c070c7221 */ /* 0x002fca0000000000 */
[----:B------:R-:W1:Y:S02]  /*04e0*/  SHFL.BFLY PT, R11, R12, 0x1, 0x1f ;  /* 0x0c201f000c0b7f89 */ /* 0x000e6400000e0000 */
[----:B-1----:R-:W-:Y:S01]  /*04f0*/  FADD R11, R12, R11 ;  /* 0x0000000b0c0b7221 */ /* 0x002fe20000000000 */
[----:B------:R-:W-:Y:S08]  /*0500*/  BAR.SYNC.DEFER_BLOCKING 0x0 ;  /* 0x0000000000007b1d */ /* 0x000ff00000010000 */
[----:B------:R-:W1:Y:S01]  /*0510*/  LDC.64 R12, c[0x0][0x220] ;  /* 0x00008800ff0c7b82 */ /* 0x000e620000000a00 */
[----:B------:R2:W-:Y:S07]  /*0520*/  @!P1 STS [R10+UR4], R11 ;  /* 0x0000000b0a009988 */ /* 0x0005ee0008000804 */
[----:B------:R-:W-:Y:S08]  /*0530*/  BAR.SYNC.DEFER_BLOCKING 0x0 ;  /* 0x0000000000007b1d */ /* 0x000ff00000010000 */
[----:B--2---:R-:W2:Y:S01]  /*0540*/  LDC.64 R10, c[0x0][0x218] ;  /* 0x00008600ff0a7b82 */ /* 0x004ea20000000a00 */
[----:B------:R-:W3:Y:S04]  /*0550*/  @!P2 LDS R3, [R9] ;  /* 0x000000000903a984 */ /* 0x000ee80000000800 */
[----:B---3--:R-:W3:Y:S02]  /*0560*/  SHFL.BFLY PT, R4, R3, 0x4, 0x1f ;  /* 0x0c801f0003047f89 */ /* 0x008ee400000e0000 */
[----:B---3--:R-:W-:-:S05]  /*0570*/  FADD R8, R3, R4 ;  /* 0x0000000403087221 */ /* 0x008fca0000000000 */
[----:B------:R-:W3:Y:S02]  /*0580*/  SHFL.BFLY PT, R5, R8, 0x2, 0x1f ;  /* 0x0c401f0008057f89 */ /* 0x000ee400000e0000 */
[----:B---3--:R-:W-:-:S05]  /*0590*/  FADD R7, R8, R5 ;  /* 0x0000000508077221 */ /* 0x008fca0000000000 */
[----:B------:R-:W3:Y:S02]  /*05a0*/  SHFL.BFLY PT, R4, R7, 0x1, 0x1f ;  /* 0x0c201f0007047f89 */ /* 0x000ee400000e0000 */
[----:B---3--:R-:W-:Y:S02]  /*05b0*/  FADD R14, R7, R4 ;  /* 0x00000004070e7221 */ /* 0x008fe40000000000 */
[----:B------:R-:W3:Y:S03]  /*05c0*/  LDC.64 R4, c[0x0][0x228] ;  /* 0x00008a00ff047b82 */ /* 0x000ee60000000a00 */
[----:B------:R1:W-:Y:S05]  /*05d0*/  @P0 STS [R9], R14 ;  /* 0x0000000e09000388 */ /* 0x0003ea0000000800 */
[----:B------:R-:W-:Y:S01]  /*05e0*/  BAR.SYNC.DEFER_BLOCKING 0x0 ;  /* 0x0000000000007b1d */ /* 0x000fe20000010000 */
[----:B------:R-:W-:Y:S01]  /*05f0*/  ISETP.NE.AND P0, PT, R2, RZ, PT ;  /* 0x000000ff0200720c */ /* 0x000fe20003f05270 */
[----:B-1----:R-:W-:-:S04]  /*0600*/  IMAD.WIDE R8, R0, 0x4, R12 ;  /* 0x0000000400087825 */ /* 0x002fc800078e020c */
[----:B---3--:R-:W-:-:S04]  /*0610*/  IMAD.WIDE R2, R0, 0x4, R4 ;  /* 0x0000000400027825 */ /* 0x008fc800078e0204 */
[----:B--2---:R-:W-:Y:S01]  /*0620*/  IMAD.WIDE R4, R0, 0x4, R10 ;  /* 0x0000000400047825 */ /* 0x004fe200078e020a */
[----:B------:R-:W1:Y:S03]  /*0630*/  LDS R15, [UR4] ;  /* 0x00000004ff0f7984 */ /* 0x000e660008000800 */
[----:B-1----:R-:W-:-:S04]  /*0640*/  FADD R15, RZ, R15 ;  /* 0x0000000fff0f7221 */ /* 0x002fc80000000000 */
[----:B------:R-:W-:-:S04]  /*0650*/  FFMA R16, R15, R16, 9.9999997473787516356e-06 ;  /* 0x3727c5ac0f107423 */ /* 0x000fc80000000010 */
[----:B------:R-:W1:Y:S02]  /*0660*/  MUFU.RSQ R7, R16 ;  /* 0x0000001000077308 */ /* 0x000e640000001400 */
[----:B-1----:R1:W-:Y:S04]  /*0670*/  @!P0 STG.E desc[UR6][R2.64], R7 ;  /* 0x0000000702008986 */ /* 0x0023e8000c101906 */
[----:B------:R1:W-:Y:S01]  /*0680*/  @!P0 STG.E desc[UR6][R4.64], R6 ;  /* 0x0000000604008986 */ /* 0x0003e2000c101906 */
[----:B------:R-:W-:Y:S05]  /*0690*/  @P0 EXIT ;  /* 0x000000000000094d */ /* 0x000fea0003800000 */
[----:B------:R-:W-:Y:S01]  /*06a0*/  STG.E desc[UR6][R8.64], R15 ;  /* 0x0000000f08007986 */ /* 0x000fe2000c101906 */
[----:B------:R-:W-:Y:S05]  /*06b0*/  EXIT ;  /* 0x000000000000794d */ /* 0x000fea0003800000 */
.L_x_0:
[----:B------:R-:W-:-:S00]  /*06c0*/  BRA `(.L_x_0) ;  /* 0xfffffffc00fc7947 */ /* 0x000fc0000383ffff */
[----:B------:R-:W-:-:S00]  /*06d0*/  NOP ;  /* 0x0000000000007918 */ /* 0x000fc00000000000 */
        /* <DEDUP_REMOVED lines=10> */
.L_x_1:


//--------------------- .nv.global.init           --------------------------
	.section	.nv.global.init,"aw",@progbits
.nv.global.init:
	.type		_$_str,@object
	.size		_$_str,(.L_0 - _$_str)
_$_str:
        /*0000*/ 	.byte	0x5f, 0x5f, 0x43, 0x55, 0x44, 0x41, 0x5f, 0x46, 0x54, 0x5a, 0x00
.L_0:


//--------------------- .nv.shared.triton_per_fused__native_batch_norm_legit_9 --------------------------
	.section	.nv.shared.triton_per_fused__native_batch_norm_legit_9,"aw",@nobits
	.sectionflags	@""
	.align	16
	.zero		1024


//--------------------- .nv.constant0.triton_per_fused__native_batch_norm_legit_9 --------------------------
	.section	.nv.constant0.triton_per_fused__native_batch_norm_legit_9,"a",@progbits
	.sectionflags	@""
	.align	4
.nv.constant0.triton_per_fused__native_batch_norm_legit_9:
	.zero		568
